	.headerflags	@"EF_CUDA_TEXMODE_UNIFIED EF_CUDA_64BIT_ADDRESS EF_CUDA_ACCELERATORS EF_CUDA_SM90 EF_CUDA_VIRTUAL_SM(EF_CUDA_SM90)"
	.elftype	@"ET_EXEC"


//--------------------- .nv.info                  --------------------------
	.section	.nv.info,"",@"SHT_CUDA_INFO"
	.align	4


	//----- nvinfo : EIATTR_REGCOUNT
	.align		4
        /*0000*/ 	.byte	0x04, 0x2f
        /*0002*/ 	.short	(.L_3 - .L_2)
	.align		4
.L_2:
        /*0004*/ 	.word	index@(triton_poi_fused__native_batch_norm_legit_no_training_relu_27)
        /*0008*/ 	.word	0x00000012


	//----- nvinfo : EIATTR_MIN_STACK_SIZE
	.align		4
.L_3:
        /*000c*/ 	.byte	0x04, 0x12
        /*000e*/ 	.short	(.L_5 - .L_4)
	.align		4
.L_4:
        /*0010*/ 	.word	index@(triton_poi_fused__native_batch_norm_legit_no_training_relu_27)
        /*0014*/ 	.word	0x00000000


	//----- nvinfo : EIATTR_FRAME_SIZE
	.align		4
.L_5:
        /*0018*/ 	.byte	0x04, 0x11
        /*001a*/ 	.short	(.L_7 - .L_6)
	.align		4
.L_6:
        /*001c*/ 	.word	index@(triton_poi_fused__native_batch_norm_legit_no_training_relu_27)
        /*0020*/ 	.word	0x00000000


	//----- nvinfo : EIATTR_MIN_STACK_SIZE
	.align		4
.L_7:
        /*0024*/ 	.byte	0x04, 0x12
        /*0026*/ 	.short	(.L_9 - .L_8)
	.align		4
.L_8:
        /*0028*/ 	.word	index@(triton_poi_fused__native_batch_norm_legit_no_training_relu_27)
        /*002c*/ 	.word	0x00000000
.L_9:


//--------------------- .nv.info.triton_poi_fused__native_batch_norm_legit_no_training_relu_27 --------------------------
	.section	.nv.info.triton_poi_fused__native_batch_norm_legit_no_training_relu_27,"",@"SHT_CUDA_INFO"
	.sectionflags	@""
	.align	4


	//----- nvinfo : EIATTR_CUDA_API_VERSION
	.align		4
        /*0000*/ 	.byte	0x04, 0x37
        /*0002*/ 	.short	(.L_11 - .L_10)
.L_10:
        /*0004*/ 	.word	0x0000007c


	//----- nvinfo : EIATTR_KPARAM_INFO
	.align		4
.L_11:
        /*0008*/ 	.byte	0x04, 0x17
        /*000a*/ 	.short	(.L_13 - .L_12)
.L_12:
        /*000c*/ 	.word	0x00000000
        /*0010*/ 	.short	0x0006
        /*0012*/ 	.short	0x0030
        /*0014*/ 	.byte	0x00, 0xf0, 0x11, 0x00


	//----- nvinfo : EIATTR_KPARAM_INFO
	.align		4
.L_13:
        /*0018*/ 	.byte	0x04, 0x17
        /*001a*/ 	.short	(.L_15 - .L_14)
.L_14:
        /*001c*/ 	.word	0x00000000
        /*0020*/ 	.short	0x0005
        /*0022*/ 	.short	0x0028
        /*0024*/ 	.byte	0x00, 0xf4, 0x21, 0x00


	//----- nvinfo : EIATTR_KPARAM_INFO
	.align		4
.L_15:
        /*0028*/ 	.byte	0x04, 0x17
        /*002a*/ 	.short	(.L_17 - .L_16)
.L_16:
        /*002c*/ 	.word	0x00000000
        /*0030*/ 	.short	0x0004
        /*0032*/ 	.short	0x0020
        /*0034*/ 	.byte	0x00, 0xf4, 0x21, 0x00


	//----- nvinfo : EIATTR_KPARAM_INFO
	.align		4
.L_17:
        /*0038*/ 	.byte	0x04, 0x17
        /*003a*/ 	.short	(.L_19 - .L_18)
.L_18:
        /*003c*/ 	.word	0x00000000
        /*0040*/ 	.short	0x0003
        /*0042*/ 	.short	0x0018
        /*0044*/ 	.byte	0x00, 0xf4, 0x21, 0x00


	//----- nvinfo : EIATTR_KPARAM_INFO
	.align		4
.L_19:
        /*0048*/ 	.byte	0x04, 0x17
        /*004a*/ 	.short	(.L_21 - .L_20)
.L_20:
        /*004c*/ 	.word	0x00000000
        /*0050*/ 	.short	0x0002
        /*0052*/ 	.short	0x0010
        /*0054*/ 	.byte	0x00, 0xf4, 0x21, 0x00


	//----- nvinfo : EIATTR_KPARAM_INFO
	.align		4
.L_21:
        /*0058*/ 	.byte	0x04, 0x17
        /*005a*/ 	.short	(.L_23 - .L_22)
.L_22:
        /*005c*/ 	.word	0x00000000
        /*0060*/ 	.short	0x0001
        /*0062*/ 	.short	0x0008
        /*0064*/ 	.byte	0x00, 0xf4, 0x21, 0x00


	//----- nvinfo : EIATTR_KPARAM_INFO
	.align		4
.L_23:
        /*0068*/ 	.byte	0x04, 0x17
        /*006a*/ 	.short	(.L_25 - .L_24)
.L_24:
        /*006c*/ 	.word	0x00000000
        /*0070*/ 	.short	0x0000
        /*0072*/ 	.short	0x0000
        /*0074*/ 	.byte	0x00, 0xf4, 0x21, 0x00


	//----- nvinfo : EIATTR_SPARSE_MMA_MASK
	.align		4
.L_25:
        /*0078*/ 	.byte	0x03, 0x50
        /*007a*/ 	.short	0x0000


	//----- nvinfo : EIATTR_MAXREG_COUNT
	.align		4
        /*007c*/ 	.byte	0x03, 0x1b
        /*007e*/ 	.short	0x00ff


	//----- nvinfo : EIATTR_EXIT_INSTR_OFFSETS
	.align		4
        /*0080*/ 	.byte	0x04, 0x1c
        /*0082*/ 	.short	(.L_27 - .L_26)


	//   ....[0]....
.L_26:
        /*0084*/ 	.word	0x000003d0


	//----- nvinfo : EIATTR_REQNTID
	.align		4
.L_27:
        /*0088*/ 	.byte	0x04, 0x10
        /*008a*/ 	.short	(.L_29 - .L_28)
.L_28:
        /*008c*/ 	.word	0x00000080
        /*0090*/ 	.word	0x00000001
        /*0094*/ 	.word	0x00000001


	//----- nvinfo : EIATTR_CBANK_PARAM_SIZE
	.align		4
.L_29:
        /*0098*/ 	.byte	0x03, 0x19
        /*009a*/ 	.short	0x0034


	//----- nvinfo : EIATTR_PARAM_CBANK
	.align		4
        /*009c*/ 	.byte	0x04, 0x0a
        /*009e*/ 	.short	(.L_31 - .L_30)
	.align		4
.L_30:
        /*00a0*/ 	.word	index@(.nv.constant0.triton_poi_fused__native_batch_norm_legit_no_training_relu_27)
        /*00a4*/ 	.short	0x0210
        /*00a6*/ 	.short	0x0034


	//----- nvinfo : EIATTR_SW_WAR
	.align		4
.L_31:
        /*00a8*/ 	.byte	0x04, 0x36
        /*00aa*/ 	.short	(.L_33 - .L_32)
.L_32:
        /*00ac*/ 	.word	0x00000008
.L_33:


//--------------------- .nv.callgraph             --------------------------
	.section	.nv.callgraph,"",@"SHT_CUDA_CALLGRAPH"
	.align	4
	.sectionentsize	8
	.align		4
        /*0000*/ 	.word	0x00000000
	.align		4
        /*0004*/ 	.word	0xffffffff
	.align		4
        /*0008*/ 	.word	0x00000000
	.align		4
        /*000c*/ 	.word	0xfffffffe
	.align		4
        /*0010*/ 	.word	0x00000000
	.align		4
        /*0014*/ 	.word	0xfffffffd
	.align		4
        /*0018*/ 	.word	0x00000000
	.align		4
        /*001c*/ 	.word	0xfffffffc


//--------------------- .nv.constant4             --------------------------
	.section	.nv.constant4,"a",@progbits
	.align	8
	.align		8
.nv.constant4:
        /*0000*/ 	.dword	_$_str
	.align		8
        /*0008*/ 	.dword	_$_str_$_2


//--------------------- .text.triton_poi_fused__native_batch_norm_legit_no_training_relu_27 --------------------------
	.section	.text.triton_poi_fused__native_batch_norm_legit_no_training_relu_27,"ax",@progbits
	.align	128
        .global         triton_poi_fused__native_batch_norm_legit_no_training_relu_27
        .type           triton_poi_fused__native_batch_norm_legit_no_training_relu_27,@function
        .size           triton_poi_fused__native_batch_norm_legit_no_training_relu_27,(.L_x_1 - triton_poi_fused__native_batch_norm_legit_no_training_relu_27)
        .other          triton_poi_fused__native_batch_norm_legit_no_training_relu_27,@"STO_CUDA_ENTRY STV_DEFAULT"
triton_poi_fused__native_batch_norm_legit_no_training_relu_27:
.text.triton_poi_fused__native_batch_norm_legit_no_training_relu_27:
[----:B------:R-:W-:Y:S01]  /*0000*/  LDC R1, c[0x0][0x28] ;  /* 0x00000a00ff017b82 */ /* 0x000fe20000000800 */
[----:B------:R-:W1:Y:S07]  /*0010*/  S2R R0, SR_TID.X ;  /* 0x0000000000007919 */ /* 0x000e6e0000002100 */
[----:B------:R-:W2:Y:S01]  /*0020*/  LDC.64 R2, c[0x0][0x220] ;  /* 0x00008800ff027b82 */ /* 0x000ea20000000a00 */
[----:B------:R-:W-:Y:S01]  /*0030*/  ULDC.64 UR4, c[0x0][0x208] ;  /* 0x0000820000047ab9 */ /* 0x000fe20000000a00 */
[----:B------:R-:W3:Y:S06]  /*0040*/  S2R R7, SR_CTAID.X ;  /* 0x0000000000077919 */ /* 0x000eec0000002500 */
[----:B------:R-:W4:Y:S08]  /*0050*/  LDC.64 R8, c[0x0][0x228] ;  /* 0x00008a00ff087b82 */ /* 0x000f300000000a00 */
[----:B------:R-:W5:Y:S01]  /*0060*/  LDC.64 R10, c[0x0][0x230] ;  /* 0x00008c00ff0a7b82 */ /* 0x000f620000000a00 */
[----:B-1----:R-:W-:-:S02]  /*0070*/  SHF.L.U32 R0, R0, 0x1, RZ ;  /* 0x0000000100007819 */ /* 0x002fc400000006ff */
[----:B---3--:R-:W-:Y:S02]  /*0080*/  SHF.R.S32.HI R5, RZ, 0x17, R7 ;  /* 0x00000017ff057819 */ /* 0x008fe40000011407 */
[----:B------:R-:W-:Y:S02]  /*0090*/  LOP3.LUT R0, R0, 0xfe, RZ, 0xc0, !PT ;  /* 0x000000fe00007812 */ /* 0x000fe400078ec0ff */
[----:B------:R-:W-:Y:S02]  /*00a0*/  SGXT R5, R5, 0x1 ;  /* 0x000000010505781a */ /* 0x000fe40000000200 */
[----:B------:R-:W-:Y:S02]  /*00b0*/  LEA R0, R7, R0, 0x8 ;  /* 0x0000000007007211 */ /* 0x000fe400078e40ff */
[----:B------:R-:W1:Y:S02]  /*00c0*/  LDC.64 R6, c[0x0][0x218] ;  /* 0x00008600ff067b82 */ /* 0x000e640000000a00 */
[----:B------:R-:W-:-:S04]  /*00d0*/  LEA.HI R5, R5, R0, RZ, 0x7 ;  /* 0x0000000005057211 */ /* 0x000fc800078f38ff */
[----:B------:R-:W-:-:S04]  /*00e0*/  LOP3.LUT R5, R5, 0xffffff80, RZ, 0xc0, !PT ;  /* 0xffffff8005057812 */ /* 0x000fc800078ec0ff */
[----:B------:R-:W-:Y:S02]  /*00f0*/  IADD3 R13, R0, -R5, RZ ;  /* 0x80000005000d7210 */ /* 0x000fe40007ffe0ff */
[----:B------:R-:W3:Y:S03]  /*0100*/  LDC.64 R4, c[0x0][0x210] ;  /* 0x00008400ff047b82 */ /* 0x000ee60000000a00 */
[----:B--2---:R-:W-:-:S06]  /*0110*/  IMAD.WIDE R2, R13, 0x4, R2 ;  /* 0x000000040d027825 */ /* 0x004fcc00078e0202 */
[----:B------:R-:W2:Y:S01]  /*0120*/  LDG.E.EL.64 R2, desc[UR4][R2.64] ;  /* 0x0000000402027981 */ /* 0x000ea2000c2e1b00 */
[----:B-1----:R-:W-:-:S04]  /*0130*/  IMAD.WIDE R6, R13, 0x4, R6 ;  /* 0x000000040d067825 */ /* 0x002fc800078e0206 */
[C---:B----4-:R-:W-:Y:S02]  /*0140*/  IMAD.WIDE R8, R13.reuse, 0x4, R8 ;  /* 0x000000040d087825 */ /* 0x050fe400078e0208 */
[----:B------:R-:W4:Y:S02]  /*0150*/  LDG.E.EL.64 R6, desc[UR4][R6.64] ;  /* 0x0000000406067981 */ /* 0x000f24000c2e1b00 */
[----:B-----5:R-:W-:Y:S02]  /*0160*/  IMAD.WIDE R10, R13, 0x4, R10 ;  /* 0x000000040d0a7825 */ /* 0x020fe400078e020a */
[----:B------:R-:W5:Y:S02]  /*0170*/  LDG.E.EL.64 R8, desc[UR4][R8.64] ;  /* 0x0000000408087981 */ /* 0x000f64000c2e1b00 */
[----:B---3--:R-:W-:Y:S02]  /*0180*/  IMAD.WIDE R4, R0, 0x4, R4 ;  /* 0x0000000400047825 */ /* 0x008fe400078e0204 */
[----:B------:R-:W5:Y:S04]  /*0190*/  LDG.E.EL.64 R10, desc[UR4][R10.64] ;  /* 0x000000040a0a7981 */ /* 0x000f68000c2e1b00 */
[----:B------:R-:W4:Y:S01]  /*01a0*/  LDG.E.64 R4, desc[UR4][R4.64] ;  /* 0x0000000404047981 */ /* 0x000f22000c1e1b00 */
[----:B------:R-:W-:Y:S01]  /*01b0*/  HFMA2.MMA R14, -RZ, RZ, 1.625, 0 ;  /* 0x3e800000ff0e7435 */ /* 0x000fe200000001ff */
[----:B--2---:R-:W-:Y:S01]  /*01c0*/  FADD R2, R2, 9.9999997473787516356e-06 ;  /* 0x3727c5ac02027421 */ /* 0x004fe20000000000 */
[----:B------:R-:W-:-:S03]  /*01d0*/  FADD R3, R3, 9.9999997473787516356e-06 ;  /* 0x3727c5ac03037421 */ /* 0x000fc60000000000 */
[----:B------:R-:W1:Y:S08]  /*01e0*/  MUFU.SQRT R12, R2 ;  /* 0x00000002000c7308 */ /* 0x000e700000002000 */
[----:B------:R2:W3:Y:S01]  /*01f0*/  MUFU.SQRT R13, R3 ;  /* 0x00000003000d7308 */ /* 0x0004e20000002000 */
[C---:B-1----:R-:W-:Y:S02]  /*0200*/  FSETP.GT.AND P0, PT, R12.reuse, 8.50705917302346158658e+37, PT ;  /* 0x7e8000000c00780b */ /* 0x042fe40003f04000 */
[----:B------:R-:W-:Y:S01]  /*0210*/  FSETP.GEU.AND P2, PT, R12, 1.175494350822287508e-38, PT ;  /* 0x008000000c00780b */ /* 0x000fe20003f4e000 */
[----:B--2---:R-:W1:Y:S01]  /*0220*/  LDC.64 R2, c[0x0][0x238] ;  /* 0x00008e00ff027b82 */ /* 0x004e620000000a00 */
[----:B---3--:R-:W-:-:S02]  /*0230*/  FSETP.GT.AND P1, PT, R13, 8.50705917302346158658e+37, PT ;  /* 0x7e8000000d00780b */ /* 0x008fc40003f24000 */
[----:B------:R-:W-:-:S07]  /*0240*/  FSETP.GEU.AND P3, PT, R13, 1.175494350822287508e-38, PT ;  /* 0x008000000d00780b */ /* 0x000fce0003f6e000 */
[----:B------:R-:W-:-:S04]  /*0250*/  @P0 FMUL R12, R12, 0.25 ;  /* 0x3e8000000c0c0820 */ /* 0x000fc80000400000 */
[----:B------:R-:W-:Y:S01]  /*0260*/  @!P2 FMUL R12, R12, 16777216 ;  /* 0x4b8000000c0ca820 */ /* 0x000fe20000400000 */
[----:B------:R-:W-:-:S04]  /*0270*/  @P1 FMUL R13, R13, 0.25 ;  /* 0x3e8000000d0d1820 */ /* 0x000fc80000400000 */
[----:B------:R-:W-:Y:S01]  /*0280*/  @!P3 FMUL R13, R13, 16777216 ;  /* 0x4b8000000d0db820 */ /* 0x000fe20000400000 */
[----:B------:R-:W2:Y:S01]  /*0290*/  MUFU.RCP R12, R12 ;  /* 0x0000000c000c7308 */ /* 0x000ea20000001000 */
[----:B------:R-:W-:-:S07]  /*02a0*/  FSEL R15, R14, 1, P0 ;  /* 0x3f8000000e0f7808 */ /* 0x000fce0000000000 */
[----:B------:R-:W3:Y:S01]  /*02b0*/  MUFU.RCP R13, R13 ;  /* 0x0000000d000d7308 */ /* 0x000ee20000001000 */
[----:B------:R-:W-:Y:S01]  /*02c0*/  FSEL R14, R14, 1, P1 ;  /* 0x3f8000000e0e7808 */ /* 0x000fe20000800000 */
[----:B------:R-:W-:-:S04]  /*02d0*/  @!P2 FMUL R15, R15, 16777216 ;  /* 0x4b8000000f0fa820 */ /* 0x000fc80000400000 */
[----:B------:R-:W-:Y:S01]  /*02e0*/  @!P3 FMUL R14, R14, 16777216 ;  /* 0x4b8000000e0eb820 */ /* 0x000fe20000400000 */
[----:B----4-:R-:W-:Y:S01]  /*02f0*/  FADD R5, R5, -R7 ;  /* 0x8000000705057221 */ /* 0x010fe20000000000 */
[----:B------:R-:W-:Y:S01]  /*0300*/  FADD R4, R4, -R6 ;  /* 0x8000000604047221 */ /* 0x000fe20000000000 */
[----:B--2---:R-:W-:Y:S01]  /*0310*/  FMUL R15, R12, R15 ;  /* 0x0000000f0c0f7220 */ /* 0x004fe20000400000 */
[----:B---3--:R-:W-:-:S03]  /*0320*/  FMUL R14, R13, R14 ;  /* 0x0000000e0d0e7220 */ /* 0x008fc60000400000 */
[----:B------:R-:W-:Y:S01]  /*0330*/  FMUL R15, R4, R15 ;  /* 0x0000000f040f7220 */ /* 0x000fe20000400000 */
[----:B------:R-:W-:-:S03]  /*0340*/  FMUL R14, R5, R14 ;  /* 0x0000000e050e7220 */ /* 0x000fc60000400000 */
[----:B-----5:R-:W-:Y:S01]  /*0350*/  FFMA R8, R8, R15, R10 ;  /* 0x0000000f08087223 */ /* 0x020fe2000000000a */
[----:B------:R-:W-:-:S04]  /*0360*/  FFMA R9, R9, R14, R11 ;  /* 0x0000000e09097223 */ /* 0x000fc8000000000b */
[----:B------:R-:W-:Y:S02]  /*0370*/  FSETP.GEU.AND P0, PT, R8, RZ, PT ;  /* 0x000000ff0800720b */ /* 0x000fe40003f0e000 */
[C---:B------:R-:W-:Y:S01]  /*0380*/  FSETP.GEU.AND P1, PT, R9.reuse, RZ, PT ;  /* 0x000000ff0900720b */ /* 0x040fe20003f2e000 */
[----:B-1----:R-:W-:Y:S01]  /*0390*/  IMAD.WIDE R2, R0, 0x4, R2 ;  /* 0x0000000400027825 */ /* 0x002fe200078e0202 */
[----:B------:R-:W-:Y:S02]  /*03a0*/  FSEL R8, R8, RZ, P0 ;  /* 0x000000ff08087208 */ /* 0x000fe40000000000 */
[----:B------:R-:W-:-:S05]  /*03b0*/  FSEL R9, R9, RZ, P1 ;  /* 0x000000ff09097208 */ /* 0x000fca0000800000 */
[----:B------:R-:W-:Y:S01]  /*03c0*/  STG.E.64 desc[UR4][R2.64], R8 ;  /* 0x0000000802007986 */ /* 0x000fe2000c101b04 */
[----:B------:R-:W-:Y:S05]  /*03d0*/  EXIT ;  /* 0x000000000000794d */ /* 0x000fea0003800000 */
.L_x_0:
[----:B------:R-:W-:-:S00]  /*03e0*/  BRA `(.L_x_0) ;  /* 0xfffffffc00fc7947 */ /* 0x000fc0000383ffff */
[----:B------:R-:W-:-:S00]  /*03f0*/  NOP ;  /* 0x0000000000007918 */ /* 0x000fc00000000000 */
        /* <DEDUP_REMOVED lines=8> */
.L_x_1:


//--------------------- .nv.global.init           --------------------------
	.section	.nv.global.init,"aw",@progbits
.nv.global.init:
	.type		_$_str,@object
	.size		_$_str,(_$_str_$_2 - _$_str)
_$_str:
        /*0000*/ 	.byte	0x5f, 0x5f, 0x43, 0x55, 0x44, 0x41, 0x5f, 0x46, 0x54, 0x5a, 0x00
	.type		_$_str_$_2,@object
	.size		_$_str_$_2,(.L_1 - _$_str_$_2)
_$_str_$_2:
        /*000b*/ 	.byte	0x5f, 0x5f, 0x43, 0x55, 0x44, 0x41, 0x5f, 0x50, 0x52, 0x45, 0x43, 0x5f, 0x53, 0x51, 0x52, 0x54
        /*001b*/ 	.byte	0x00
.L_1:


//--------------------- .nv.constant0.triton_poi_fused__native_batch_norm_legit_no_training_relu_27 --------------------------
	.section	.nv.constant0.triton_poi_fused__native_batch_norm_legit_no_training_relu_27,"a",@progbits
	.sectionflags	@""
	.align	4
.nv.constant0.triton_poi_fused__native_batch_norm_legit_no_training_relu_27:
	.zero		580
